//
// Generated by NVIDIA NVVM Compiler
//
// Compiler Build ID: CL-36424714
// Cuda compilation tools, release 13.0, V13.0.88
// Based on NVVM 20.0.0
//

.version 9.0
.target sm_100
.address_size 64

	// .globl	resize_nearest_kernel

.visible .entry resize_nearest_kernel(
	.param .u64 .ptr .align 1 resize_nearest_kernel_param_0,
	.param .u64 .ptr .align 1 resize_nearest_kernel_param_1,
	.param .u32 resize_nearest_kernel_param_2,
	.param .u32 resize_nearest_kernel_param_3,
	.param .u32 resize_nearest_kernel_param_4,
	.param .u32 resize_nearest_kernel_param_5
)
{
	.reg .pred 	%p<4>;
	.reg .b32 	%r<23>;
	.reg .b32 	%f<21>;
	.reg .b64 	%rd<9>;

	ld.param.u64 	%rd1, [resize_nearest_kernel_param_0];
	ld.param.u64 	%rd2, [resize_nearest_kernel_param_1];
	ld.param.u32 	%r3, [resize_nearest_kernel_param_2];
	ld.param.u32 	%r4, [resize_nearest_kernel_param_3];
	ld.param.u32 	%r5, [resize_nearest_kernel_param_4];
	ld.param.u32 	%r7, [resize_nearest_kernel_param_5];
	mov.u32 	%r8, %ctaid.x;
	mov.u32 	%r9, %ntid.x;
	mov.u32 	%r10, %tid.x;
	mad.lo.s32 	%r1, %r8, %r9, %r10;
	mov.u32 	%r11, %ctaid.y;
	mov.u32 	%r12, %ntid.y;
	mov.u32 	%r13, %tid.y;
	mad.lo.s32 	%r14, %r11, %r12, %r13;
	setp.ge.u32 	%p1, %r1, %r5;
	setp.ge.u32 	%p2, %r14, %r7;
	or.pred  	%p3, %p1, %p2;
	@%p3 bra 	$L__BB0_2;
	cvta.to.global.u64 	%rd3, %rd1;
	cvta.to.global.u64 	%rd4, %rd2;
	cvt.rn.f32.u32 	%f1, %r3;
	cvt.rn.f32.u32 	%f2, %r5;
	div.rn.f32 	%f3, %f1, %f2;
	cvt.rn.f32.u32 	%f4, %r4;
	cvt.rn.f32.u32 	%f5, %r7;
	div.rn.f32 	%f6, %f4, %f5;
	cvt.rn.f32.u32 	%f7, %r1;
	add.f32 	%f8, %f7, 0f3F000000;
	fma.rn.f32 	%f9, %f8, %f3, 0fBF000000;
	cvt.rn.f32.u32 	%f10, %r14;
	add.f32 	%f11, %f10, 0f3F000000;
	fma.rn.f32 	%f12, %f11, %f6, 0fBF000000;
	add.f32 	%f13, %f9, 0f3F000000;
	cvt.rmi.f32.f32 	%f14, %f13;
	cvt.rzi.u32.f32 	%r15, %f14;
	add.s32 	%r16, %r3, -1;
	min.u32 	%r17, %r15, %r16;
	add.f32 	%f15, %f12, 0f3F000000;
	cvt.rmi.f32.f32 	%f16, %f15;
	cvt.rzi.u32.f32 	%r18, %f16;
	add.s32 	%r19, %r4, -1;
	min.u32 	%r20, %r18, %r19;
	mad.lo.s32 	%r21, %r20, %r3, %r17;
	mad.lo.s32 	%r22, %r5, %r14, %r1;
	mul.wide.u32 	%rd5, %r22, 16;
	add.s64 	%rd6, %rd4, %rd5;
	mul.wide.u32 	%rd7, %r21, 16;
	add.s64 	%rd8, %rd3, %rd7;
	ld.global.nc.v4.f32 	{%f17, %f18, %f19, %f20}, [%rd8];
	st.global.v4.f32 	[%rd6], {%f17, %f18, %f19, %f20};
$L__BB0_2:
	ret;

}


// ===== COMPILED SASS (sm_100) =====

	.target	sm_100

	.elftype	@"ET_EXEC"


//--------------------- .note.nv.tkinfo           --------------------------
	.section	.note.nv.tkinfo,"",@"SHT_NOTE"
	.sectionflags	@"SHF_NOTE_NV_TKINFO"
	.tkinfo
        /*0018*/ 	.word	0x00000002
        /*0030*/ 	.string	""
        /*0030*/ 	.string	"ptxas"
        /*0030*/ 	.string	"Cuda compilation tools, release 13.0, V13.0.88"
        /*0030*/ 	.string	"Build cuda_13.0.r13.0/compiler.36424714_0"
        /*0030*/ 	.string	"-arch sm_100 -m 64 "



//--------------------- .note.nv.cuinfo           --------------------------
	.section	.note.nv.cuinfo,"",@"SHT_NOTE"
	.sectionflags	@"SHF_NOTE_NV_CUINFO"
        /*0018*/ 	.short	0x0002
        /*001a*/ 	.short	0x0064
        /*001c*/ 	.short	0x0082
	.zero		2


//--------------------- .nv.info                  --------------------------
	.section	.nv.info,"",@"SHT_CUDA_INFO"
	.align	4


	//----- nvinfo : EIATTR_REGCOUNT
	.align		4
        /*0000*/ 	.byte	0x04, 0x2f
        /*0002*/ 	.short	(.L_1 - .L_0)
	.align		4
.L_0:
        /*0004*/ 	.word	index@(resize_nearest_kernel)
        /*0008*/ 	.word	0x00000012


	//----- nvinfo : EIATTR_FRAME_SIZE
	.align		4
.L_1:
        /*000c*/ 	.byte	0x04, 0x11
        /*000e*/ 	.short	(.L_3 - .L_2)
	.align		4
.L_2:
        /*0010*/ 	.word	index@($__internal_0_$__cuda_sm3x_div_rn_noftz_f32_slowpath)
        /*0014*/ 	.word	0x00000000


	//----- nvinfo : EIATTR_FRAME_SIZE
	.align		4
.L_3:
        /*0018*/ 	.byte	0x04, 0x11
        /*001a*/ 	.short	(.L_5 - .L_4)
	.align		4
.L_4:
        /*001c*/ 	.word	index@(resize_nearest_kernel)
        /*0020*/ 	.word	0x00000000


	//----- nvinfo : EIATTR_MIN_STACK_SIZE
	.align		4
.L_5:
        /*0024*/ 	.byte	0x04, 0x12
        /*0026*/ 	.short	(.L_7 - .L_6)
	.align		4
.L_6:
        /*0028*/ 	.word	index@(resize_nearest_kernel)
        /*002c*/ 	.word	0x00000000
.L_7:


//--------------------- .nv.compat                --------------------------
	.section	.nv.compat,"",@"SHT_CUDA_COMPAT_INFO"
	.align	4
        /*0000*/ 	.byte	0x02, 0x09, 0x00, 0x00, 0x02, 0x02, 0x01, 0x00, 0x02, 0x05, 0x05, 0x00, 0x03, 0x07, 0x01, 0x01
        /*0010*/ 	.byte	0x02, 0x03, 0x00, 0x00, 0x02, 0x06, 0x01, 0x00, 0x04, 0x0b, 0x08, 0x00, 0x01, 0x00, 0x00, 0x00
        /*0020*/ 	.byte	0x00, 0x00, 0x00, 0x00


//--------------------- .nv.info.resize_nearest_kernel --------------------------
	.section	.nv.info.resize_nearest_kernel,"",@"SHT_CUDA_INFO"
	.sectionflags	@""
	.align	4


	//----- nvinfo : EIATTR_CUDA_API_VERSION
	.align		4
        /*0000*/ 	.byte	0x04, 0x37
        /*0002*/ 	.short	(.L_9 - .L_8)
.L_8:
        /*0004*/ 	.word	0x00000082


	//----- nvinfo : EIATTR_KPARAM_INFO
	.align		4
.L_9:
        /*0008*/ 	.byte	0x04, 0x17
        /*000a*/ 	.short	(.L_11 - .L_10)
.L_10:
        /*000c*/ 	.word	0x00000000
        /*0010*/ 	.short	0x0005
        /*0012*/ 	.short	0x001c
        /*0014*/ 	.byte	0x00, 0xf0, 0x11, 0x00


	//----- nvinfo : EIATTR_KPARAM_INFO
	.align		4
.L_11:
        /*0018*/ 	.byte	0x04, 0x17
        /*001a*/ 	.short	(.L_13 - .L_12)
.L_12:
        /*001c*/ 	.word	0x00000000
        /*0020*/ 	.short	0x0004
        /*0022*/ 	.short	0x0018
        /*0024*/ 	.byte	0x00, 0xf0, 0x11, 0x00


	//----- nvinfo : EIATTR_KPARAM_INFO
	.align		4
.L_13:
        /*0028*/ 	.byte	0x04, 0x17
        /*002a*/ 	.short	(.L_15 - .L_14)
.L_14:
        /*002c*/ 	.word	0x00000000
        /*0030*/ 	.short	0x0003
        /*0032*/ 	.short	0x0014
        /*0034*/ 	.byte	0x00, 0xf0, 0x11, 0x00


	//----- nvinfo : EIATTR_KPARAM_INFO
	.align		4
.L_15:
        /*0038*/ 	.byte	0x04, 0x17
        /*003a*/ 	.short	(.L_17 - .L_16)
.L_16:
        /*003c*/ 	.word	0x00000000
        /*0040*/ 	.short	0x0002
        /*0042*/ 	.short	0x0010
        /*0044*/ 	.byte	0x00, 0xf0, 0x11, 0x00


	//----- nvinfo : EIATTR_KPARAM_INFO
	.align		4
.L_17:
        /*0048*/ 	.byte	0x04, 0x17
        /*004a*/ 	.short	(.L_19 - .L_18)
.L_18:
        /*004c*/ 	.word	0x00000000
        /*0050*/ 	.short	0x0001
        /*0052*/ 	.short	0x0008
        /*0054*/ 	.byte	0x00, 0xf5, 0x21, 0x00


	//----- nvinfo : EIATTR_KPARAM_INFO
	.align		4
.L_19:
        /*0058*/ 	.byte	0x04, 0x17
        /*005a*/ 	.short	(.L_21 - .L_20)
.L_20:
        /*005c*/ 	.word	0x00000000
        /*0060*/ 	.short	0x0000
        /*0062*/ 	.short	0x0000
        /*0064*/ 	.byte	0x00, 0xf5, 0x21, 0x00


	//----- nvinfo : EIATTR_SPARSE_MMA_MASK
	.align		4
.L_21:
        /*0068*/ 	.byte	0x03, 0x50
        /*006a*/ 	.short	0x0000


	//----- nvinfo : EIATTR_MAXREG_COUNT
	.align		4
        /*006c*/ 	.byte	0x03, 0x1b
        /*006e*/ 	.short	0x00ff


	//----- nvinfo : EIATTR_MERCURY_ISA_VERSION
	.align		4
        /*0070*/ 	.byte	0x03, 0x5f
        /*0072*/ 	.short	0x0101


	//----- nvinfo : EIATTR_VRC_CTA_INIT_COUNT
	.align		4
        /*0074*/ 	.byte	0x02, 0x4a
	.zero		1
	.zero		1


	//----- nvinfo : EIATTR_EXIT_INSTR_OFFSETS
	.align		4
        /*0078*/ 	.byte	0x04, 0x1c
        /*007a*/ 	.short	(.L_23 - .L_22)


	//   ....[0]....
.L_22:
        /*007c*/ 	.word	0x000000c0


	//   ....[1]....
        /*0080*/ 	.word	0x00000410


	//----- nvinfo : EIATTR_CRS_STACK_SIZE
	.align		4
.L_23:
        /*0084*/ 	.byte	0x04, 0x1e
        /*0086*/ 	.short	(.L_25 - .L_24)
.L_24:
        /*0088*/ 	.word	0x00000000


	//----- nvinfo : EIATTR_CBANK_PARAM_SIZE
	.align		4
.L_25:
        /*008c*/ 	.byte	0x03, 0x19
        /*008e*/ 	.short	0x0020


	//----- nvinfo : EIATTR_PARAM_CBANK
	.align		4
        /*0090*/ 	.byte	0x04, 0x0a
        /*0092*/ 	.short	(.L_27 - .L_26)
	.align		4
.L_26:
        /*0094*/ 	.word	index@(.nv.constant0.resize_nearest_kernel)
        /*0098*/ 	.short	0x0380
        /*009a*/ 	.short	0x0020


	//----- nvinfo : EIATTR_SW_WAR
	.align		4
.L_27:
        /*009c*/ 	.byte	0x04, 0x36
        /*009e*/ 	.short	(.L_29 - .L_28)
.L_28:
        /*00a0*/ 	.word	0x00000008
.L_29:


//--------------------- .nv.callgraph             --------------------------
	.section	.nv.callgraph,"",@"SHT_CUDA_CALLGRAPH"
	.align	4
	.sectionentsize	8
	.align		4
        /*0000*/ 	.word	0x00000000
	.align		4
        /*0004*/ 	.word	0xffffffff
	.align		4
        /*0008*/ 	.word	0x00000000
	.align		4
        /*000c*/ 	.word	0xfffffffe
	.align		4
        /*0010*/ 	.word	0x00000000
	.align		4
        /*0014*/ 	.word	0xfffffffd
	.align		4
        /*0018*/ 	.word	0x00000000
	.align		4
        /*001c*/ 	.word	0xfffffffc


//--------------------- .text.resize_nearest_kernel --------------------------
	.section	.text.resize_nearest_kernel,"ax",@progbits
	.align	128
        .global         resize_nearest_kernel
        .type           resize_nearest_kernel,@function
        .size           resize_nearest_kernel,(.L_x_11 - resize_nearest_kernel)
        .other          resize_nearest_kernel,@"STO_CUDA_ENTRY STV_DEFAULT"
resize_nearest_kernel:
.text.resize_nearest_kernel:
[----:B------:R-:W-:Y:S01]  /*0000*/  LDC R1, c[0x0][0x37c] ;  /* 0x0000df00ff017b82 */ /* 0x000fe20000000800 */
[----:B------:R-:W0:Y:S07]  /*0010*/  S2R R3, SR_TID.Y ;  /* 0x0000000000037919 */ /* 0x000e2e0000002200 */
[----:B------:R-:W1:Y:S01]  /*0020*/  LDC R5, c[0x0][0x360] ;  /* 0x0000d800ff057b82 */ /* 0x000e620000000800 */
[----:B------:R-:W2:Y:S01]  /*0030*/  LDCU.64 UR6, c[0x0][0x398] ;  /* 0x00007300ff0677ac */ /* 0x000ea20008000a00 */
[----:B------:R-:W1:Y:S06]  /*0040*/  S2R R0, SR_TID.X ;  /* 0x0000000000007919 */ /* 0x000e6c0000002100 */
[----:B------:R-:W0:Y:S08]  /*0050*/  S2UR UR5, SR_CTAID.Y ;  /* 0x00000000000579c3 */ /* 0x000e300000002600 */
[----:B------:R-:W0:Y:S08]  /*0060*/  LDC R2, c[0x0][0x364] ;  /* 0x0000d900ff027b82 */ /* 0x000e300000000800 */
[----:B------:R-:W1:Y:S01]  /*0070*/  S2UR UR4, SR_CTAID.X ;  /* 0x00000000000479c3 */ /* 0x000e620000002500 */
[----:B0-----:R-:W-:-:S05]  /*0080*/  IMAD R2, R2, UR5, R3 ;  /* 0x0000000502027c24 */ /* 0x001fca000f8e0203 */
[----:B--2---:R-:W-:Y:S01]  /*0090*/  ISETP.GE.U32.AND P0, PT, R2, UR7, PT ;  /* 0x0000000702007c0c */ /* 0x004fe2000bf06070 */
[----:B-1----:R-:W-:-:S05]  /*00a0*/  IMAD R5, R5, UR4, R0 ;  /* 0x0000000405057c24 */ /* 0x002fca000f8e0200 */
[----:B------:R-:W-:-:S13]  /*00b0*/  ISETP.GE.U32.OR P0, PT, R5, UR6, P0 ;  /* 0x0000000605007c0c */ /* 0x000fda0008706470 */
[----:B------:R-:W-:Y:S05]  /*00c0*/  @P0 EXIT ;  /* 0x000000000000094d */ /* 0x000fea0003800000 */
[----:B------:R-:W0:Y:S01]  /*00d0*/  LDCU UR4, c[0x0][0x390] ;  /* 0x00007200ff0477ac */ /* 0x000e220008000800 */
[----:B------:R-:W-:-:S04]  /*00e0*/  I2FP.F32.U32 R3, UR6 ;  /* 0x0000000600037c45 */ /* 0x000fc80008201000 */
[----:B------:R-:W1:Y:S01]  /*00f0*/  MUFU.RCP R4, R3 ;  /* 0x0000000300047308 */ /* 0x000e620000001000 */
[----:B0-----:R-:W-:-:S07]  /*0100*/  I2FP.F32.U32 R0, UR4 ;  /* 0x0000000400007c45 */ /* 0x001fce0008201000 */
[----:B------:R-:W0:Y:S01]  /*0110*/  FCHK P0, R0, R3 ;  /* 0x0000000300007302 */ /* 0x000e220000000000 */
[----:B-1----:R-:W-:-:S04]  /*0120*/  FFMA R7, -R3, R4, 1 ;  /* 0x3f80000003077423 */ /* 0x002fc80000000104 */
[----:B------:R-:W-:-:S04]  /*0130*/  FFMA R7, R4, R7, R4 ;  /* 0x0000000704077223 */ /* 0x000fc80000000004 */
[----:B------:R-:W-:-:S04]  /*0140*/  FFMA R4, R0, R7, RZ ;  /* 0x0000000700047223 */ /* 0x000fc800000000ff */
[----:B------:R-:W-:-:S04]  /*0150*/  FFMA R6, -R3, R4, R0 ;  /* 0x0000000403067223 */ /* 0x000fc80000000100 */
[----:B------:R-:W-:Y:S01]  /*0160*/  FFMA R4, R7, R6, R4 ;  /* 0x0000000607047223 */ /* 0x000fe20000000004 */
[----:B0-----:R-:W-:Y:S06]  /*0170*/  @!P0 BRA `(.L_x_0) ;  /* 0x00000000000c8947 */ /* 0x001fec0003800000 */
[----:B------:R-:W-:-:S07]  /*0180*/  MOV R6, 0x1a0 ;  /* 0x000001a000067802 */ /* 0x000fce0000000f00 */
[----:B------:R-:W-:Y:S05]  /*0190*/  CALL.REL.NOINC `($__internal_0_$__cuda_sm3x_div_rn_noftz_f32_slowpath) ;  /* 0x0000000000a07944 */ /* 0x000fea0003c00000 */
[----:B------:R-:W-:-:S07]  /*01a0*/  IMAD.MOV.U32 R4, RZ, RZ, R0 ;  /* 0x000000ffff047224 */ /* 0x000fce00078e0000 */
.L_x_0:
[----:B------:R-:W0:Y:S02]  /*01b0*/  LDCU UR4, c[0x0][0x39c] ;  /* 0x00007380ff0477ac */ /* 0x000e240008000800 */
[----:B0-----:R-:W-:Y:S01]  /*01c0*/  I2FP.F32.U32 R3, UR4 ;  /* 0x0000000400037c45 */ /* 0x001fe20008201000 */
[----:B------:R-:W0:Y:S03]  /*01d0*/  LDCU UR4, c[0x0][0x394] ;  /* 0x00007280ff0477ac */ /* 0x000e260008000800 */
[----:B------:R-:W1:Y:S01]  /*01e0*/  MUFU.RCP R6, R3 ;  /* 0x0000000300067308 */ /* 0x000e620000001000 */
[----:B0-----:R-:W-:Y:S01]  /*01f0*/  I2FP.F32.U32 R0, UR4 ;  /* 0x0000000400007c45 */ /* 0x001fe20008201000 */
[----:B------:R-:W0:Y:S01]  /*0200*/  LDCU.64 UR4, c[0x0][0x358] ;  /* 0x00006b00ff0477ac */ /* 0x000e220008000a00 */
[----:B-1----:R-:W-:-:S05]  /*0210*/  FFMA R7, -R3, R6, 1 ;  /* 0x3f80000003077423 */ /* 0x002fca0000000106 */
[----:B------:R-:W1:Y:S01]  /*0220*/  FCHK P0, R0, R3 ;  /* 0x0000000300007302 */ /* 0x000e620000000000 */
[----:B------:R-:W-:-:S04]  /*0230*/  FFMA R7, R6, R7, R6 ;  /* 0x0000000706077223 */ /* 0x000fc80000000006 */
[----:B------:R-:W-:-:S04]  /*0240*/  FFMA R6, R0, R7, RZ ;  /* 0x0000000700067223 */ /* 0x000fc800000000ff */
[----:B------:R-:W-:-:S04]  /*0250*/  FFMA R8, -R3, R6, R0 ;  /* 0x0000000603087223 */ /* 0x000fc80000000100 */
[----:B------:R-:W-:Y:S01]  /*0260*/  FFMA R6, R7, R8, R6 ;  /* 0x0000000807067223 */ /* 0x000fe20000000006 */
[----:B01----:R-:W-:Y:S06]  /*0270*/  @!P0 BRA `(.L_x_1) ;  /* 0x00000000000c8947 */ /* 0x003fec0003800000 */
[----:B------:R-:W-:-:S07]  /*0280*/  MOV R6, 0x2a0 ;  /* 0x000002a000067802 */ /* 0x000fce0000000f00 */
[----:B------:R-:W-:Y:S05]  /*0290*/  CALL.REL.NOINC `($__internal_0_$__cuda_sm3x_div_rn_noftz_f32_slowpath) ;  /* 0x0000000000607944 */ /* 0x000fea0003c00000 */
[----:B------:R-:W-:-:S07]  /*02a0*/  IMAD.MOV.U32 R6, RZ, RZ, R0 ;  /* 0x000000ffff067224 */ /* 0x000fce00078e0000 */
.L_x_1:
[----:B------:R-:W-:Y:S01]  /*02b0*/  I2FP.F32.U32 R3, R2 ;  /* 0x0000000200037245 */ /* 0x000fe20000201000 */
[----:B------:R-:W0:Y:S01]  /*02c0*/  LDC.64 R8, c[0x0][0x390] ;  /* 0x0000e400ff087b82 */ /* 0x000e220000000a00 */
[----:B------:R-:W-:Y:S01]  /*02d0*/  I2FP.F32.U32 R0, R5 ;  /* 0x0000000500007245 */ /* 0x000fe20000201000 */
[----:B------:R-:W1:Y:S02]  /*02e0*/  LDCU UR6, c[0x0][0x398] ;  /* 0x00007300ff0677ac */ /* 0x000e640008000800 */
[----:B------:R-:W-:-:S04]  /*02f0*/  FADD R3, R3, 0.5 ;  /* 0x3f00000003037421 */ /* 0x000fc80000000000 */
[----:B------:R-:W-:Y:S01]  /*0300*/  FFMA R6, R3, R6, -0.5 ;  /* 0xbf00000003067423 */ /* 0x000fe20000000006 */
[----:B------:R-:W-:-:S03]  /*0310*/  FADD R3, R0, 0.5 ;  /* 0x3f00000000037421 */ /* 0x000fc60000000000 */
[----:B------:R-:W-:Y:S01]  /*0320*/  FADD R10, R6, 0.5 ;  /* 0x3f000000060a7421 */ /* 0x000fe20000000000 */
[----:B------:R-:W-:Y:S01]  /*0330*/  FFMA R3, R3, R4, -0.5 ;  /* 0xbf00000003037423 */ /* 0x000fe20000000004 */
[----:B------:R-:W2:Y:S03]  /*0340*/  LDC.64 R6, c[0x0][0x380] ;  /* 0x0000e000ff067b82 */ /* 0x000ea60000000a00 */
[----:B------:R-:W-:Y:S01]  /*0350*/  FADD R0, R3, 0.5 ;  /* 0x3f00000003007421 */ /* 0x000fe20000000000 */
[----:B------:R-:W0:Y:S08]  /*0360*/  F2I.U32.FLOOR.NTZ R10, R10 ;  /* 0x0000000a000a7305 */ /* 0x000e300000207000 */
[----:B------:R-:W3:Y:S01]  /*0370*/  F2I.U32.FLOOR.NTZ R3, R0 ;  /* 0x0000000000037305 */ /* 0x000ee20000207000 */
[----:B0-----:R-:W-:-:S02]  /*0380*/  VIADDMNMX.U32 R4, R9, 0xffffffff, R10, PT ;  /* 0xffffffff09047846 */ /* 0x001fc4000380000a */
[----:B---3--:R-:W-:-:S05]  /*0390*/  VIADDMNMX.U32 R3, R8, 0xffffffff, R3, PT ;  /* 0xffffffff08037846 */ /* 0x008fca0003800003 */
[----:B------:R-:W-:Y:S02]  /*03a0*/  IMAD R3, R4, R8, R3 ;  /* 0x0000000804037224 */ /* 0x000fe400078e0203 */
[----:B------:R-:W0:Y:S02]  /*03b0*/  LDC.64 R8, c[0x0][0x388] ;  /* 0x0000e200ff087b82 */ /* 0x000e240000000a00 */
[----:B--2---:R-:W-:-:S05]  /*03c0*/  IMAD.WIDE.U32 R6, R3, 0x10, R6 ;  /* 0x0000001003067825 */ /* 0x004fca00078e0006 */
[----:B------:R-:W2:Y:S01]  /*03d0*/  LDG.E.128.CONSTANT R12, desc[UR4][R6.64] ;  /* 0x00000004060c7981 */ /* 0x000ea2000c1e9d00 */
[----:B-1----:R-:W-:-:S04]  /*03e0*/  IMAD R3, R2, UR6, R5 ;  /* 0x0000000602037c24 */ /* 0x002fc8000f8e0205 */
[----:B0-----:R-:W-:-:S05]  /*03f0*/  IMAD.WIDE.U32 R2, R3, 0x10, R8 ;  /* 0x0000001003027825 */ /* 0x001fca00078e0008 */
[----:B--2---:R-:W-:Y:S01]  /*0400*/  STG.E.128 desc[UR4][R2.64], R12 ;  /* 0x0000000c02007986 */ /* 0x004fe2000c101d04 */
[----:B------:R-:W-:Y:S05]  /*0410*/  EXIT ;  /* 0x000000000000794d */ /* 0x000fea0003800000 */
        .weak           $__internal_0_$__cuda_sm3x_div_rn_noftz_f32_slowpath
        .type           $__internal_0_$__cuda_sm3x_div_rn_noftz_f32_slowpath,@function
        .size           $__internal_0_$__cuda_sm3x_div_rn_noftz_f32_slowpath,(.L_x_11 - $__internal_0_$__cuda_sm3x_div_rn_noftz_f32_slowpath)
$__internal_0_$__cuda_sm3x_div_rn_noftz_f32_slowpath:
[----:B------:R-:W-:Y:S02]  /*0420*/  SHF.R.U32.HI R8, RZ, 0x17, R3 ;  /* 0x00000017ff087819 */ /* 0x000fe40000011603 */
[----:B------:R-:W-:Y:S02]  /*0430*/  SHF.R.U32.HI R7, RZ, 0x17, R0 ;  /* 0x00000017ff077819 */ /* 0x000fe40000011600 */
[----:B------:R-:W-:Y:S02]  /*0440*/  LOP3.LUT R12, R8, 0xff, RZ, 0xc0, !PT ;  /* 0x000000ff080c7812 */ /* 0x000fe400078ec0ff */
[----:B------:R-:W-:-:S03]  /*0450*/  LOP3.LUT R10, R7, 0xff, RZ, 0xc0, !PT ;  /* 0x000000ff070a7812 */ /* 0x000fc600078ec0ff */
[----:B------:R-:W-:Y:S02]  /*0460*/  VIADD R9, R12, 0xffffffff ;  /* 0xffffffff0c097836 */ /* 0x000fe40000000000 */
[----:B------:R-:W-:-:S03]  /*0470*/  VIADD R8, R10, 0xffffffff ;  /* 0xffffffff0a087836 */ /* 0x000fc60000000000 */
[----:B------:R-:W-:-:S04]  /*0480*/  ISETP.GT.U32.AND P0, PT, R9, 0xfd, PT ;  /* 0x000000fd0900780c */ /* 0x000fc80003f04070 */
[----:B------:R-:W-:-:S13]  /*0490*/  ISETP.GT.U32.OR P0, PT, R8, 0xfd, P0 ;  /* 0x000000fd0800780c */ /* 0x000fda0000704470 */
[----:B------:R-:W-:Y:S01]  /*04a0*/  @!P0 IMAD.MOV.U32 R7, RZ, RZ, RZ ;  /* 0x000000ffff078224 */ /* 0x000fe200078e00ff */
[----:B------:R-:W-:Y:S06]  /*04b0*/  @!P0 BRA `(.L_x_2) ;  /* 0x00000000005c8947 */ /* 0x000fec0003800000 */
[----:B------:R-:W-:Y:S02]  /*04c0*/  FSETP.GTU.FTZ.AND P0, PT, |R0|, +INF , PT ;  /* 0x7f8000000000780b */ /* 0x000fe40003f1c200 */
[----:B------:R-:W-:-:S04]  /*04d0*/  FSETP.GTU.FTZ.AND P1, PT, |R3|, +INF , PT ;  /* 0x7f8000000300780b */ /* 0x000fc80003f3c200 */
[----:B------:R-:W-:-:S13]  /*04e0*/  PLOP3.LUT P0, PT, P0, P1, PT, 0xf8, 0x8f ;  /* 0x00000000008f781c */ /* 0x000fda0000703f70 */
[----:B------:R-:W-:Y:S05]  /*04f0*/  @P0 BRA `(.L_x_3) ;  /* 0x0000000400440947 */ /* 0x000fea0003800000 */
[----:B------:R-:W-:-:S13]  /*0500*/  LOP3.LUT P0, RZ, R3, 0x7fffffff, R0, 0xc8, !PT ;  /* 0x7fffffff03ff7812 */ /* 0x000fda000780c800 */
[----:B------:R-:W-:Y:S05]  /*0510*/  @!P0 BRA `(.L_x_4) ;  /* 0x0000000400348947 */ /* 0x000fea0003800000 */
[C---:B------:R-:W-:Y:S02]  /*0520*/  FSETP.NEU.FTZ.AND P2, PT, |R0|.reuse, +INF , PT ;  /* 0x7f8000000000780b */ /* 0x040fe40003f5d200 */
[----:B------:R-:W-:Y:S02]  /*0530*/  FSETP.NEU.FTZ.AND P1, PT, |R3|, +INF , PT ;  /* 0x7f8000000300780b */ /* 0x000fe40003f3d200 */
[----:B------:R-:W-:-:S11]  /*0540*/  FSETP.NEU.FTZ.AND P0, PT, |R0|, +INF , PT ;  /* 0x7f8000000000780b */ /* 0x000fd60003f1d200 */
[----:B------:R-:W-:Y:S05]  /*0550*/  @!P1 BRA !P2, `(.L_x_4) ;  /* 0x0000000400249947 */ /* 0x000fea0005000000 */
[----:B------:R-:W-:-:S04]  /*0560*/  LOP3.LUT P2, RZ, R0, 0x7fffffff, RZ, 0xc0, !PT ;  /* 0x7fffffff00ff7812 */ /* 0x000fc8000784c0ff */
[----:B------:R-:W-:-:S13]  /*0570*/  PLOP3.LUT P1, PT, P1, P2, PT, 0x2f, 0xf2 ;  /* 0x0000000000f2781c */ /* 0x000fda0000f24577 */
[----:B------:R-:W-:Y:S05]  /*0580*/  @P1 BRA `(.L_x_5) ;  /* 0x0000000400101947 */ /* 0x000fea0003800000 */
[----:B------:R-:W-:-:S04]  /*0590*/  LOP3.LUT P1, RZ, R3, 0x7fffffff, RZ, 0xc0, !PT ;  /* 0x7fffffff03ff7812 */ /* 0x000fc8000782c0ff */
[----:B------:R-:W-:-:S13]  /*05a0*/  PLOP3.LUT P0, PT, P0, P1, PT, 0x2f, 0xf2 ;  /* 0x0000000000f2781c */ /* 0x000fda0000702577 */
[----:B------:R-:W-:Y:S05]  /*05b0*/  @P0 BRA `(.L_x_6) ;  /* 0x0000000000f80947 */ /* 0x000fea0003800000 */
[----:B------:R-:W-:Y:S02]  /*05c0*/  ISETP.GE.AND P0, PT, R8, RZ, PT ;  /* 0x000000ff0800720c */ /* 0x000fe40003f06270 */
[----:B------:R-:W-:-:S11]  /*05d0*/  ISETP.GE.AND P1, PT, R9, RZ, PT ;  /* 0x000000ff0900720c */ /* 0x000fd60003f26270 */
[----:B------:R-:W-:Y:S02]  /*05e0*/  @P0 IMAD.MOV.U32 R7, RZ, RZ, RZ ;  /* 0x000000ffff070224 */ /* 0x000fe400078e00ff */
[----:B------:R-:W-:Y:S01]  /*05f0*/  @!P0 FFMA R0, R0, 1.84467440737095516160e+19, RZ ;  /* 0x5f80000000008823 */ /* 0x000fe200000000ff */
[----:B------:R-:W-:Y:S02]  /*0600*/  @!P0 IMAD.MOV.U32 R7, RZ, RZ, -0x40 ;  /* 0xffffffc0ff078424 */ /* 0x000fe400078e00ff */
[----:B------:R-:W-:Y:S02]  /*0610*/  @!P1 FFMA R3, R3, 1.84467440737095516160e+19, RZ ;  /* 0x5f80000003039823 */ /* 0x000fe400000000ff */
[----:B------:R-:W-:-:S07]  /*0620*/  @!P1 VIADD R7, R7, 0x40 ;  /* 0x0000004007079836 */ /* 0x000fce0000000000 */
.L_x_2:
[----:B------:R-:W-:-:S05]  /*0630*/  LEA R8, R12, 0xc0800000, 0x17 ;  /* 0xc08000000c087811 */ /* 0x000fca00078eb8ff */
[----:B------:R-:W-:Y:S02]  /*0640*/  IMAD.IADD R8, R3, 0x1, -R8 ;  /* 0x0000000103087824 */ /* 0x000fe400078e0a08 */
[----:B------:R-:W-:Y:S02]  /*0650*/  VIADD R3, R10, 0xffffff81 ;  /* 0xffffff810a037836 */ /* 0x000fe40000000000 */
[----:B------:R0:W1:Y:S01]  /*0660*/  MUFU.RCP R9, R8 ;  /* 0x0000000800097308 */ /* 0x0000620000001000 */
[----:B------:R-:W-:Y:S01]  /*0670*/  FADD.FTZ R11, -R8, -RZ ;  /* 0x800000ff080b7221 */ /* 0x000fe20000010100 */
[C---:B------:R-:W-:Y:S01]  /*0680*/  IMAD R0, R3.reuse, -0x800000, R0 ;  /* 0xff80000003007824 */ /* 0x040fe200078e0200 */
[----:B0-----:R-:W-:-:S05]  /*0690*/  IADD3 R8, PT, PT, R3, 0x7f, -R12 ;  /* 0x0000007f03087810 */ /* 0x001fca0007ffe80c */
[----:B------:R-:W-:Y:S02]  /*06a0*/  IMAD.IADD R8, R8, 0x1, R7 ;  /* 0x0000000108087824 */ /* 0x000fe400078e0207 */
[----:B-1----:R-:W-:-:S04]  /*06b0*/  FFMA R10, R9, R11, 1 ;  /* 0x3f800000090a7423 */ /* 0x002fc8000000000b */
[----:B------:R-:W-:-:S04]  /*06c0*/  FFMA R14, R9, R10, R9 ;  /* 0x0000000a090e7223 */ /* 0x000fc80000000009 */
[----:B------:R-:W-:-:S04]  /*06d0*/  FFMA R9, R0, R14, RZ ;  /* 0x0000000e00097223 */ /* 0x000fc800000000ff */
[----:B------:R-:W-:-:S04]  /*06e0*/  FFMA R10, R11, R9, R0 ;  /* 0x000000090b0a7223 */ /* 0x000fc80000000000 */
[----:B------:R-:W-:-:S04]  /*06f0*/  FFMA R9, R14, R10, R9 ;  /* 0x0000000a0e097223 */ /* 0x000fc80000000009 */
[----:B------:R-:W-:-:S04]  /*0700*/  FFMA R10, R11, R9, R0 ;  /* 0x000000090b0a7223 */ /* 0x000fc80000000000 */
[----:B------:R-:W-:-:S05]  /*0710*/  FFMA R0, R14, R10, R9 ;  /* 0x0000000a0e007223 */ /* 0x000fca0000000009 */
[----:B------:R-:W-:-:S04]  /*0720*/  SHF.R.U32.HI R3, RZ, 0x17, R0 ;  /* 0x00000017ff037819 */ /* 0x000fc80000011600 */
[----:B------:R-:W-:-:S05]  /*0730*/  LOP3.LUT R3, R3, 0xff, RZ, 0xc0, !PT ;  /* 0x000000ff03037812 */ /* 0x000fca00078ec0ff */
[----:B------:R-:W-:-:S04]  /*0740*/  IMAD.IADD R11, R3, 0x1, R8 ;  /* 0x00000001030b7824 */ /* 0x000fc800078e0208 */
[----:B------:R-:W-:-:S05]  /*0750*/  VIADD R3, R11, 0xffffffff ;  /* 0xffffffff0b037836 */ /* 0x000fca0000000000 */
[----:B------:R-:W-:-:S13]  /*0760*/  ISETP.GE.U32.AND P0, PT, R3, 0xfe, PT ;  /* 0x000000fe0300780c */ /* 0x000fda0003f06070 */
[----:B------:R-:W-:Y:S05]  /*0770*/  @!P0 BRA `(.L_x_7) ;  /* 0x0000000000808947 */ /* 0x000fea0003800000 */
[----:B------:R-:W-:-:S13]  /*0780*/  ISETP.GT.AND P0, PT, R11, 0xfe, PT ;  /* 0x000000fe0b00780c */ /* 0x000fda0003f04270 */
[----:B------:R-:W-:Y:S05]  /*0790*/  @P0 BRA `(.L_x_8) ;  /* 0x00000000006c0947 */ /* 0x000fea0003800000 */
[----:B------:R-:W-:-:S13]  /*07a0*/  ISETP.GE.AND P0, PT, R11, 0x1, PT ;  /* 0x000000010b00780c */ /* 0x000fda0003f06270 */
[----:B------:R-:W-:Y:S05]  /*07b0*/  @P0 BRA `(.L_x_9) ;  /* 0x0000000000980947 */ /* 0x000fea0003800000 */
[----:B------:R-:W-:Y:S02]  /*07c0*/  ISETP.GE.AND P0, PT, R11, -0x18, PT ;  /* 0xffffffe80b00780c */ /* 0x000fe40003f06270 */
[----:B------:R-:W-:-:S11]  /*07d0*/  LOP3.LUT R0, R0, 0x80000000, RZ, 0xc0, !PT ;  /* 0x8000000000007812 */ /* 0x000fd600078ec0ff */
[----:B------:R-:W-:Y:S05]  /*07e0*/  @!P0 BRA `(.L_x_9) ;  /* 0x00000000008c8947 */ /* 0x000fea0003800000 */
[CCC-:B------:R-:W-:Y:S01]  /*07f0*/  FFMA.RZ R3, R14.reuse, R10.reuse, R9.reuse ;  /* 0x0000000a0e037223 */ /* 0x1c0fe2000000c009 */
[CCC-:B------:R-:W-:Y:S01]  /*0800*/  FFMA.RM R8, R14.reuse, R10.reuse, R9.reuse ;  /* 0x0000000a0e087223 */ /* 0x1c0fe20000004009 */
[C---:B------:R-:W-:Y:S02]  /*0810*/  ISETP.NE.AND P2, PT, R11.reuse, RZ, PT ;  /* 0x000000ff0b00720c */ /* 0x040fe40003f45270 */
[----:B------:R-:W-:Y:S02]  /*0820*/  ISETP.NE.AND P1, PT, R11, RZ, PT ;  /* 0x000000ff0b00720c */ /* 0x000fe40003f25270 */
[----:B------:R-:W-:Y:S01]  /*0830*/  LOP3.LUT R7, R3, 0x7fffff, RZ, 0xc0, !PT ;  /* 0x007fffff03077812 */ /* 0x000fe200078ec0ff */
[----:B------:R-:W-:Y:S01]  /*0840*/  FFMA.RP R3, R14, R10, R9 ;  /* 0x0000000a0e037223 */ /* 0x000fe20000008009 */
[----:B------:R-:W-:Y:S02]  /*0850*/  VIADD R10, R11, 0x20 ;  /* 0x000000200b0a7836 */ /* 0x000fe40000000000 */
[----:B------:R-:W-:Y:S01]  /*0860*/  LOP3.LUT R7, R7, 0x800000, RZ, 0xfc, !PT ;  /* 0x0080000007077812 */ /* 0x000fe200078efcff */
[----:B------:R-:W-:Y:S01]  /*0870*/  IMAD.MOV R9, RZ, RZ, -R11 ;  /* 0x000000ffff097224 */ /* 0x000fe200078e0a0b */
[----:B------:R-:W-:-:S02]  /*0880*/  FSETP.NEU.FTZ.AND P0, PT, R3, R8, PT ;  /* 0x000000080300720b */ /* 0x000fc40003f1d000 */
[----:B------:R-:W-:Y:S02]  /*0890*/  SHF.L.U32 R10, R7, R10, RZ ;  /* 0x0000000a070a7219 */ /* 0x000fe400000006ff */
[----:B------:R-:W-:Y:S02]  /*08a0*/  SEL R8, R9, RZ, P2 ;  /* 0x000000ff09087207 */ /* 0x000fe40001000000 */
[----:B------:R-:W-:Y:S02]  /*08b0*/  ISETP.NE.AND P1, PT, R10, RZ, P1 ;  /* 0x000000ff0a00720c */ /* 0x000fe40000f25270 */
[----:B------:R-:W-:Y:S02]  /*08c0*/  SHF.R.U32.HI R8, RZ, R8, R7 ;  /* 0x00000008ff087219 */ /* 0x000fe40000011607 */
[----:B------:R-:W-:Y:S02]  /*08d0*/  PLOP3.LUT P0, PT, P0, P1, PT, 0xf8, 0x8f ;  /* 0x00000000008f781c */ /* 0x000fe40000703f70 */
[----:B------:R-:W-:-:S02]  /*08e0*/  SHF.R.U32.HI R10, RZ, 0x1, R8 ;  /* 0x00000001ff0a7819 */ /* 0x000fc40000011608 */
[----:B------:R-:W-:-:S04]  /*08f0*/  SEL R3, RZ, 0x1, !P0 ;  /* 0x00000001ff037807 */ /* 0x000fc80004000000 */
[----:B------:R-:W-:-:S04]  /*0900*/  LOP3.LUT R3, R3, 0x1, R10, 0xf8, !PT ;  /* 0x0000000103037812 */ /* 0x000fc800078ef80a */
[----:B------:R-:W-:-:S05]  /*0910*/  LOP3.LUT R3, R3, R8, RZ, 0xc0, !PT ;  /* 0x0000000803037212 */ /* 0x000fca00078ec0ff */
[----:B------:R-:W-:-:S05]  /*0920*/  IMAD.IADD R3, R10, 0x1, R3 ;  /* 0x000000010a037824 */ /* 0x000fca00078e0203 */
[----:B------:R-:W-:Y:S01]  /*0930*/  LOP3.LUT R0, R3, R0, RZ, 0xfc, !PT ;  /* 0x0000000003007212 */ /* 0x000fe200078efcff */
[----:B------:R-:W-:Y:S06]  /*0940*/  BRA `(.L_x_9) ;  /* 0x0000000000347947 */ /* 0x000fec0003800000 */
.L_x_8:
[----:B------:R-:W-:-:S04]  /*0950*/  LOP3.LUT R0, R0, 0x80000000, RZ, 0xc0, !PT ;  /* 0x8000000000007812 */ /* 0x000fc800078ec0ff */
[----:B------:R-:W-:Y:S01]  /*0960*/  LOP3.LUT R0, R0, 0x7f800000, RZ, 0xfc, !PT ;  /* 0x7f80000000007812 */ /* 0x000fe200078efcff */
[----:B------:R-:W-:Y:S06]  /*0970*/  BRA `(.L_x_9) ;  /* 0x0000000000287947 */ /* 0x000fec0003800000 */
.L_x_7:
[----:B------:R-:W-:Y:S01]  /*0980*/  IMAD R0, R8, 0x800000, R0 ;  /* 0x0080000008007824 */ /* 0x000fe200078e0200 */
[----:B------:R-:W-:Y:S06]  /*0990*/  BRA `(.L_x_9) ;  /* 0x0000000000207947 */ /* 0x000fec0003800000 */
.L_x_6:
[----:B------:R-:W-:-:S04]  /*09a0*/  LOP3.LUT R0, R3, 0x80000000, R0, 0x48, !PT ;  /* 0x8000000003007812 */ /* 0x000fc800078e4800 */
[----:B------:R-:W-:Y:S01]  /*09b0*/  LOP3.LUT R0, R0, 0x7f800000, RZ, 0xfc, !PT ;  /* 0x7f80000000007812 */ /* 0x000fe200078efcff */
[----:B------:R-:W-:Y:S06]  /*09c0*/  BRA `(.L_x_9) ;  /* 0x0000000000147947 */ /* 0x000fec0003800000 */
.L_x_5:
[----:B------:R-:W-:Y:S01]  /*09d0*/  LOP3.LUT R0, R3, 0x80000000, R0, 0x48, !PT ;  /* 0x8000000003007812 */ /* 0x000fe200078e4800 */
[----:B------:R-:W-:Y:S06]  /*09e0*/  BRA `(.L_x_9) ;  /* 0x00000000000c7947 */ /* 0x000fec0003800000 */
.L_x_4:
[----:B------:R-:W0:Y:S01]  /*09f0*/  MUFU.RSQ R0, -QNAN ;  /* 0xffc0000000007908 */ /* 0x000e220000001400 */
[----:B------:R-:W-:Y:S05]  /*0a00*/  BRA `(.L_x_9) ;  /* 0x0000000000047947 */ /* 0x000fea0003800000 */
.L_x_3:
[----:B------:R-:W-:-:S07]  /*0a10*/  FADD.FTZ R0, R0, R3 ;  /* 0x0000000300007221 */ /* 0x000fce0000010000 */
.L_x_9:
[----:B------:R-:W-:-:S04]  /*0a20*/  IMAD.MOV.U32 R7, RZ, RZ, 0x0 ;  /* 0x00000000ff077424 */ /* 0x000fc800078e00ff */
[----:B0-----:R-:W-:Y:S05]  /*0a30*/  RET.REL.NODEC R6 `(resize_nearest_kernel) ;  /* 0xfffffff406707950 */ /* 0x001fea0003c3ffff */
.L_x_10:
[----:B------:R-:W-:-:S00]  /*0a40*/  BRA `(.L_x_10) ;  /* 0xfffffffc00fc7947 */ /* 0x000fc0000383ffff */
[----:B------:R-:W-:-:S00]  /*0a50*/  NOP ;  /* 0x0000000000007918 */ /* 0x000fc00000000000 */
        /* <DEDUP_REMOVED lines=10> */
.L_x_11:


//--------------------- .nv.shared.reserved.0     --------------------------
	.section	.nv.shared.reserved.0,"aw",@nobits
	.weak		__nv_reservedSMEM_offset_0_alias
	.size		__nv_reservedSMEM_offset_0_alias, 0, 64
	.other		__nv_reservedSMEM_offset_0_alias,@"STO_CUDA_RESERVED_SHARED STV_DEFAULT"
__nv_reservedSMEM_offset_0_alias:
	.zero		0
	.zero		64


//--------------------- .nv.constant0.resize_nearest_kernel --------------------------
	.section	.nv.constant0.resize_nearest_kernel,"a",@progbits
	.sectionflags	@""
	.align	4
.nv.constant0.resize_nearest_kernel:
	.zero		928


//--------------------- SYMBOLS --------------------------

	.type		.nv.reservedSmem.offset0,@object
	.size		.nv.reservedSmem.offset0,0x4
